	.headerflags	@"EF_CUDA_TEXMODE_UNIFIED EF_CUDA_64BIT_ADDRESS EF_CUDA_ACCELERATORS EF_CUDA_SM90 EF_CUDA_VIRTUAL_SM(EF_CUDA_SM90)"
	.elftype	@"ET_EXEC"


//--------------------- .nv.info                  --------------------------
	.section	.nv.info,"",@"SHT_CUDA_INFO"
	.align	4


	//----- nvinfo : EIATTR_REGCOUNT
	.align		4
        /*0000*/ 	.byte	0x04, 0x2f
        /*0002*/ 	.short	(.L_1 - .L_0)
	.align		4
.L_0:
        /*0004*/ 	.word	index@(triton_poi_fused_silu_11)
        /*0008*/ 	.word	0x0000000e


	//----- nvinfo : EIATTR_MIN_STACK_SIZE
	.align		4
.L_1:
        /*000c*/ 	.byte	0x04, 0x12
        /*000e*/ 	.short	(.L_3 - .L_2)
	.align		4
.L_2:
        /*0010*/ 	.word	index@(triton_poi_fused_silu_11)
        /*0014*/ 	.word	0x00000000


	//----- nvinfo : EIATTR_FRAME_SIZE
	.align		4
.L_3:
        /*0018*/ 	.byte	0x04, 0x11
        /*001a*/ 	.short	(.L_5 - .L_4)
	.align		4
.L_4:
        /*001c*/ 	.word	index@(triton_poi_fused_silu_11)
        /*0020*/ 	.word	0x00000000


	//----- nvinfo : EIATTR_MIN_STACK_SIZE
	.align		4
.L_5:
        /*0024*/ 	.byte	0x04, 0x12
        /*0026*/ 	.short	(.L_7 - .L_6)
	.align		4
.L_6:
        /*0028*/ 	.word	index@(triton_poi_fused_silu_11)
        /*002c*/ 	.word	0x00000000
.L_7:


//--------------------- .nv.info.triton_poi_fused_silu_11 --------------------------
	.section	.nv.info.triton_poi_fused_silu_11,"",@"SHT_CUDA_INFO"
	.sectionflags	@""
	.align	4


	//----- nvinfo : EIATTR_CUDA_API_VERSION
	.align		4
        /*0000*/ 	.byte	0x04, 0x37
        /*0002*/ 	.short	(.L_9 - .L_8)
.L_8:
        /*0004*/ 	.word	0x0000007c


	//----- nvinfo : EIATTR_KPARAM_INFO
	.align		4
.L_9:
        /*0008*/ 	.byte	0x04, 0x17
        /*000a*/ 	.short	(.L_11 - .L_10)
.L_10:
        /*000c*/ 	.word	0x00000000
        /*0010*/ 	.short	0x0002
        /*0012*/ 	.short	0x0010
        /*0014*/ 	.byte	0x00, 0xf0, 0x11, 0x00


	//----- nvinfo : EIATTR_KPARAM_INFO
	.align		4
.L_11:
        /*0018*/ 	.byte	0x04, 0x17
        /*001a*/ 	.short	(.L_13 - .L_12)
.L_12:
        /*001c*/ 	.word	0x00000000
        /*0020*/ 	.short	0x0001
        /*0022*/ 	.short	0x0008
        /*0024*/ 	.byte	0x00, 0xf4, 0x21, 0x00


	//----- nvinfo : EIATTR_KPARAM_INFO
	.align		4
.L_13:
        /*0028*/ 	.byte	0x04, 0x17
        /*002a*/ 	.short	(.L_15 - .L_14)
.L_14:
        /*002c*/ 	.word	0x00000000
        /*0030*/ 	.short	0x0000
        /*0032*/ 	.short	0x0000
        /*0034*/ 	.byte	0x00, 0xf4, 0x21, 0x00


	//----- nvinfo : EIATTR_SPARSE_MMA_MASK
	.align		4
.L_15:
        /*0038*/ 	.byte	0x03, 0x50
        /*003a*/ 	.short	0x0000


	//----- nvinfo : EIATTR_MAXREG_COUNT
	.align		4
        /*003c*/ 	.byte	0x03, 0x1b
        /*003e*/ 	.short	0x00ff


	//----- nvinfo : EIATTR_EXIT_INSTR_OFFSETS
	.align		4
        /*0040*/ 	.byte	0x04, 0x1c
        /*0042*/ 	.short	(.L_17 - .L_16)


	//   ....[0]....
.L_16:
        /*0044*/ 	.word	0x00000280


	//----- nvinfo : EIATTR_REQNTID
	.align		4
.L_17:
        /*0048*/ 	.byte	0x04, 0x10
        /*004a*/ 	.short	(.L_19 - .L_18)
.L_18:
        /*004c*/ 	.word	0x00000080
        /*0050*/ 	.word	0x00000001
        /*0054*/ 	.word	0x00000001


	//----- nvinfo : EIATTR_CBANK_PARAM_SIZE
	.align		4
.L_19:
        /*0058*/ 	.byte	0x03, 0x19
        /*005a*/ 	.short	0x0014


	//----- nvinfo : EIATTR_PARAM_CBANK
	.align		4
        /*005c*/ 	.byte	0x04, 0x0a
        /*005e*/ 	.short	(.L_21 - .L_20)
	.align		4
.L_20:
        /*0060*/ 	.word	index@(.nv.constant0.triton_poi_fused_silu_11)
        /*0064*/ 	.short	0x0210
        /*0066*/ 	.short	0x0014


	//----- nvinfo : EIATTR_SW_WAR
	.align		4
.L_21:
        /*0068*/ 	.byte	0x04, 0x36
        /*006a*/ 	.short	(.L_23 - .L_22)
.L_22:
        /*006c*/ 	.word	0x00000008
.L_23:


//--------------------- .nv.callgraph             --------------------------
	.section	.nv.callgraph,"",@"SHT_CUDA_CALLGRAPH"
	.align	4
	.sectionentsize	8
	.align		4
        /*0000*/ 	.word	0x00000000
	.align		4
        /*0004*/ 	.word	0xffffffff
	.align		4
        /*0008*/ 	.word	0x00000000
	.align		4
        /*000c*/ 	.word	0xfffffffe
	.align		4
        /*0010*/ 	.word	0x00000000
	.align		4
        /*0014*/ 	.word	0xfffffffd
	.align		4
        /*0018*/ 	.word	0x00000000
	.align		4
        /*001c*/ 	.word	0xfffffffc


//--------------------- .text.triton_poi_fused_silu_11 --------------------------
	.section	.text.triton_poi_fused_silu_11,"ax",@progbits
	.align	128
        .global         triton_poi_fused_silu_11
        .type           triton_poi_fused_silu_11,@function
        .size           triton_poi_fused_silu_11,(.L_x_1 - triton_poi_fused_silu_11)
        .other          triton_poi_fused_silu_11,@"STO_CUDA_ENTRY STV_DEFAULT"
triton_poi_fused_silu_11:
.text.triton_poi_fused_silu_11:
[----:B------:R-:W-:Y:S01]  /*0000*/  LDC R1, c[0x0][0x28] ;  /* 0x00000a00ff017b82 */ /* 0x000fe20000000800 */
[----:B------:R-:W1:Y:S07]  /*0010*/  S2R R0, SR_TID.X ;  /* 0x0000000000007919 */ /* 0x000e6e0000002100 */
[----:B------:R-:W2:Y:S01]  /*0020*/  LDC.64 R2, c[0x0][0x210] ;  /* 0x00008400ff027b82 */ /* 0x000ea20000000a00 */
[----:B------:R-:W-:Y:S01]  /*0030*/  ULDC.64 UR4, c[0x0][0x208] ;  /* 0x0000820000047ab9 */ /* 0x000fe20000000a00 */
[----:B------:R-:W3:Y:S01]  /*0040*/  S2R R7, SR_CTAID.X ;  /* 0x0000000000077919 */ /* 0x000ee20000002500 */
[----:B-1----:R-:W-:-:S04]  /*0050*/  SHF.L.U32 R0, R0, 0x1, RZ ;  /* 0x0000000100007819 */ /* 0x002fc800000006ff */
[----:B------:R-:W-:-:S04]  /*0060*/  LOP3.LUT R0, R0, 0xfe, RZ, 0xc0, !PT ;  /* 0x000000fe00007812 */ /* 0x000fc800078ec0ff */
[----:B---3--:R-:W-:-:S05]  /*0070*/  LEA R7, R7, R0, 0x8 ;  /* 0x0000000007077211 */ /* 0x008fca00078e40ff */
[----:B--2---:R-:W-:-:S06]  /*0080*/  IMAD.WIDE R2, R7, 0x4, R2 ;  /* 0x0000000407027825 */ /* 0x004fcc00078e0202 */
[----:B------:R-:W2:Y:S01]  /*0090*/  LDG.E.64 R2, desc[UR4][R2.64] ;  /* 0x0000000402027981 */ /* 0x000ea2000c1e1b00 */
[----:B------:R-:W-:Y:S01]  /*00a0*/  HFMA2.MMA R11, -RZ, RZ, 1.625, 0 ;  /* 0x3e800000ff0b7435 */ /* 0x000fe200000001ff */
[----:B--2---:R-:W-:-:S04]  /*00b0*/  FADD R0, RZ, -R2 ;  /* 0x80000002ff007221 */ /* 0x004fc80000000000 */
[----:B------:R-:W-:Y:S01]  /*00c0*/  FMUL R4, R0, 1.4426950216293334961 ;  /* 0x3fb8aa3b00047820 */ /* 0x000fe20000400000 */
[----:B------:R-:W-:-:S04]  /*00d0*/  FADD R0, RZ, -R3 ;  /* 0x80000003ff007221 */ /* 0x000fc80000000000 */
[----:B------:R-:W-:Y:S01]  /*00e0*/  FMUL R6, R0, 1.4426950216293334961 ;  /* 0x3fb8aa3b00067820 */ /* 0x000fe20000400000 */
[----:B------:R-:W-:-:S04]  /*00f0*/  FSETP.GEU.AND P0, PT, R4, -126, PT ;  /* 0xc2fc00000400780b */ /* 0x000fc80003f0e000 */
[----:B------:R-:W-:-:S09]  /*0100*/  FSETP.GEU.AND P1, PT, R6, -126, PT ;  /* 0xc2fc00000600780b */ /* 0x000fd20003f2e000 */
[----:B------:R-:W-:-:S04]  /*0110*/  @!P0 FMUL R4, R4, 0.5 ;  /* 0x3f00000004048820 */ /* 0x000fc80000400000 */
[----:B------:R-:W-:Y:S01]  /*0120*/  @!P1 FMUL R6, R6, 0.5 ;  /* 0x3f00000006069820 */ /* 0x000fe20000400000 */
[----:B------:R-:W1:Y:S08]  /*0130*/  MUFU.EX2 R0, R4 ;  /* 0x0000000400007308 */ /* 0x000e700000000800 */
[----:B------:R-:W2:Y:S01]  /*0140*/  MUFU.EX2 R5, R6 ;  /* 0x0000000600057308 */ /* 0x000ea20000000800 */
[----:B-1----:R-:W-:-:S04]  /*0150*/  @!P0 FMUL R0, R0, R0 ;  /* 0x0000000000008220 */ /* 0x002fc80000400000 */
[----:B------:R-:W-:Y:S01]  /*0160*/  FADD R0, R0, 1 ;  /* 0x3f80000000007421 */ /* 0x000fe20000000000 */
[----:B--2---:R-:W-:-:S04]  /*0170*/  @!P1 FMUL R5, R5, R5 ;  /* 0x0000000505059220 */ /* 0x004fc80000400000 */
[----:B------:R-:W-:Y:S01]  /*0180*/  FSETP.GT.AND P0, PT, R0, 8.50705917302346158658e+37, PT ;  /* 0x7e8000000000780b */ /* 0x000fe20003f04000 */
[----:B------:R-:W-:-:S03]  /*0190*/  FADD R8, R5, 1 ;  /* 0x3f80000005087421 */ /* 0x000fc60000000000 */
[----:B------:R-:W-:Y:S01]  /*01a0*/  FSEL R9, R11, 1, P0 ;  /* 0x3f8000000b097808 */ /* 0x000fe20000000000 */
[----:B------:R-:W1:Y:S01]  /*01b0*/  LDC.64 R4, c[0x0][0x218] ;  /* 0x00008600ff047b82 */ /* 0x000e620000000a00 */
[----:B------:R-:W-:-:S04]  /*01c0*/  FSETP.GT.AND P1, PT, R8, 8.50705917302346158658e+37, PT ;  /* 0x7e8000000800780b */ /* 0x000fc80003f24000 */
[----:B------:R-:W-:-:S03]  /*01d0*/  FSEL R11, R11, 1, P1 ;  /* 0x3f8000000b0b7808 */ /* 0x000fc60000800000 */
[----:B------:R-:W-:-:S06]  /*01e0*/  @P0 FMUL R0, R0, 0.25 ;  /* 0x3e80000000000820 */ /* 0x000fcc0000400000 */
[----:B------:R-:W2:Y:S01]  /*01f0*/  MUFU.RCP R0, R0 ;  /* 0x0000000000007308 */ /* 0x000ea20000001000 */
[----:B------:R-:W-:-:S07]  /*0200*/  @P1 FMUL R8, R8, 0.25 ;  /* 0x3e80000008081820 */ /* 0x000fce0000400000 */
[----:B------:R-:W3:Y:S01]  /*0210*/  MUFU.RCP R8, R8 ;  /* 0x0000000800087308 */ /* 0x000ee20000001000 */
[----:B-1----:R-:W-:-:S04]  /*0220*/  IMAD.WIDE R4, R7, 0x4, R4 ;  /* 0x0000000407047825 */ /* 0x002fc800078e0204 */
[----:B--2---:R-:W-:-:S04]  /*0230*/  FMUL R9, R0, R9 ;  /* 0x0000000900097220 */ /* 0x004fc80000400000 */
[----:B------:R-:W-:Y:S01]  /*0240*/  FMUL R2, R2, R9 ;  /* 0x0000000902027220 */ /* 0x000fe20000400000 */
[----:B---3--:R-:W-:-:S04]  /*0250*/  FMUL R6, R8, R11 ;  /* 0x0000000b08067220 */ /* 0x008fc80000400000 */
[----:B------:R-:W-:-:S05]  /*0260*/  FMUL R3, R3, R6 ;  /* 0x0000000603037220 */ /* 0x000fca0000400000 */
[----:B------:R-:W-:Y:S01]  /*0270*/  STG.E.64 desc[UR4][R4.64], R2 ;  /* 0x0000000204007986 */ /* 0x000fe2000c101b04 */
[----:B------:R-:W-:Y:S05]  /*0280*/  EXIT ;  /* 0x000000000000794d */ /* 0x000fea0003800000 */
.L_x_0:
[----:B------:R-:W-:-:S00]  /*0290*/  BRA `(.L_x_0) ;  /* 0xfffffffc00fc7947 */ /* 0x000fc0000383ffff */
[----:B------:R-:W-:-:S00]  /*02a0*/  NOP ;  /* 0x0000000000007918 */ /* 0x000fc00000000000 */
        /* <DEDUP_REMOVED lines=13> */
.L_x_1:


//--------------------- .nv.constant0.triton_poi_fused_silu_11 --------------------------
	.section	.nv.constant0.triton_poi_fused_silu_11,"a",@progbits
	.sectionflags	@""
	.align	4
.nv.constant0.triton_poi_fused_silu_11:
	.zero		548
